//
// Generated by NVIDIA NVVM Compiler
//
// Compiler Build ID: CL-36424714
// Cuda compilation tools, release 13.0, V13.0.88
// Based on NVVM 20.0.0
//

.version 9.0
.target sm_100
.address_size 64

	// .globl	_Z32csr_matrix_vector_multiplicationPiS_PfS0_S0_i

.visible .entry _Z32csr_matrix_vector_multiplicationPiS_PfS0_S0_i(
	.param .u64 .ptr .align 1 _Z32csr_matrix_vector_multiplicationPiS_PfS0_S0_i_param_0,
	.param .u64 .ptr .align 1 _Z32csr_matrix_vector_multiplicationPiS_PfS0_S0_i_param_1,
	.param .u64 .ptr .align 1 _Z32csr_matrix_vector_multiplicationPiS_PfS0_S0_i_param_2,
	.param .u64 .ptr .align 1 _Z32csr_matrix_vector_multiplicationPiS_PfS0_S0_i_param_3,
	.param .u64 .ptr .align 1 _Z32csr_matrix_vector_multiplicationPiS_PfS0_S0_i_param_4,
	.param .u32 _Z32csr_matrix_vector_multiplicationPiS_PfS0_S0_i_param_5
)
{
	.reg .pred 	%p<11>;
	.reg .b32 	%r<67>;
	.reg .b32 	%f<112>;
	.reg .b64 	%rd<87>;

	ld.param.u64 	%rd6, [_Z32csr_matrix_vector_multiplicationPiS_PfS0_S0_i_param_0];
	ld.param.u64 	%rd8, [_Z32csr_matrix_vector_multiplicationPiS_PfS0_S0_i_param_1];
	ld.param.u64 	%rd9, [_Z32csr_matrix_vector_multiplicationPiS_PfS0_S0_i_param_2];
	ld.param.u64 	%rd10, [_Z32csr_matrix_vector_multiplicationPiS_PfS0_S0_i_param_3];
	ld.param.u64 	%rd7, [_Z32csr_matrix_vector_multiplicationPiS_PfS0_S0_i_param_4];
	ld.param.u32 	%r23, [_Z32csr_matrix_vector_multiplicationPiS_PfS0_S0_i_param_5];
	cvta.to.global.u64 	%rd1, %rd10;
	cvta.to.global.u64 	%rd2, %rd8;
	cvta.to.global.u64 	%rd3, %rd9;
	mov.u32 	%r24, %ctaid.x;
	mov.u32 	%r25, %ntid.x;
	mov.u32 	%r26, %tid.x;
	mad.lo.s32 	%r1, %r24, %r25, %r26;
	setp.ge.s32 	%p1, %r1, %r23;
	@%p1 bra 	$L__BB0_15;
	cvta.to.global.u64 	%rd11, %rd6;
	mul.wide.s32 	%rd12, %r1, 4;
	add.s64 	%rd13, %rd11, %rd12;
	ld.global.u32 	%r62, [%rd13];
	ld.global.u32 	%r3, [%rd13+4];
	setp.ge.s32 	%p2, %r62, %r3;
	mov.f32 	%f111, 0f00000000;
	@%p2 bra 	$L__BB0_14;
	add.s32 	%r27, %r62, 1;
	max.s32 	%r28, %r3, %r27;
	sub.s32 	%r4, %r28, %r62;
	and.b32  	%r5, %r4, 15;
	sub.s32 	%r29, %r62, %r28;
	setp.gt.u32 	%p3, %r29, -16;
	mov.f32 	%f111, 0f00000000;
	@%p3 bra 	$L__BB0_5;
	and.b32  	%r30, %r4, -16;
	neg.s32 	%r60, %r30;
	add.s64 	%rd4, %rd3, 32;
	add.s64 	%rd5, %rd2, 32;
	mov.f32 	%f111, 0f00000000;
$L__BB0_4:
	.pragma "nounroll";
	mul.wide.s32 	%rd14, %r62, 4;
	add.s64 	%rd15, %rd4, %rd14;
	add.s64 	%rd16, %rd5, %rd14;
	ld.global.f32 	%f18, [%rd15+-32];
	ld.global.u32 	%r31, [%rd16+-32];
	mul.wide.s32 	%rd17, %r31, 4;
	add.s64 	%rd18, %rd1, %rd17;
	ld.global.f32 	%f19, [%rd18];
	fma.rn.f32 	%f20, %f18, %f19, %f111;
	ld.global.f32 	%f21, [%rd15+-28];
	ld.global.u32 	%r32, [%rd16+-28];
	mul.wide.s32 	%rd19, %r32, 4;
	add.s64 	%rd20, %rd1, %rd19;
	ld.global.f32 	%f22, [%rd20];
	fma.rn.f32 	%f23, %f21, %f22, %f20;
	ld.global.f32 	%f24, [%rd15+-24];
	ld.global.u32 	%r33, [%rd16+-24];
	mul.wide.s32 	%rd21, %r33, 4;
	add.s64 	%rd22, %rd1, %rd21;
	ld.global.f32 	%f25, [%rd22];
	fma.rn.f32 	%f26, %f24, %f25, %f23;
	ld.global.f32 	%f27, [%rd15+-20];
	ld.global.u32 	%r34, [%rd16+-20];
	mul.wide.s32 	%rd23, %r34, 4;
	add.s64 	%rd24, %rd1, %rd23;
	ld.global.f32 	%f28, [%rd24];
	fma.rn.f32 	%f29, %f27, %f28, %f26;
	ld.global.f32 	%f30, [%rd15+-16];
	ld.global.u32 	%r35, [%rd16+-16];
	mul.wide.s32 	%rd25, %r35, 4;
	add.s64 	%rd26, %rd1, %rd25;
	ld.global.f32 	%f31, [%rd26];
	fma.rn.f32 	%f32, %f30, %f31, %f29;
	ld.global.f32 	%f33, [%rd15+-12];
	ld.global.u32 	%r36, [%rd16+-12];
	mul.wide.s32 	%rd27, %r36, 4;
	add.s64 	%rd28, %rd1, %rd27;
	ld.global.f32 	%f34, [%rd28];
	fma.rn.f32 	%f35, %f33, %f34, %f32;
	ld.global.f32 	%f36, [%rd15+-8];
	ld.global.u32 	%r37, [%rd16+-8];
	mul.wide.s32 	%rd29, %r37, 4;
	add.s64 	%rd30, %rd1, %rd29;
	ld.global.f32 	%f37, [%rd30];
	fma.rn.f32 	%f38, %f36, %f37, %f35;
	ld.global.f32 	%f39, [%rd15+-4];
	ld.global.u32 	%r38, [%rd16+-4];
	mul.wide.s32 	%rd31, %r38, 4;
	add.s64 	%rd32, %rd1, %rd31;
	ld.global.f32 	%f40, [%rd32];
	fma.rn.f32 	%f41, %f39, %f40, %f38;
	ld.global.f32 	%f42, [%rd15];
	ld.global.u32 	%r39, [%rd16];
	mul.wide.s32 	%rd33, %r39, 4;
	add.s64 	%rd34, %rd1, %rd33;
	ld.global.f32 	%f43, [%rd34];
	fma.rn.f32 	%f44, %f42, %f43, %f41;
	ld.global.f32 	%f45, [%rd15+4];
	ld.global.u32 	%r40, [%rd16+4];
	mul.wide.s32 	%rd35, %r40, 4;
	add.s64 	%rd36, %rd1, %rd35;
	ld.global.f32 	%f46, [%rd36];
	fma.rn.f32 	%f47, %f45, %f46, %f44;
	ld.global.f32 	%f48, [%rd15+8];
	ld.global.u32 	%r41, [%rd16+8];
	mul.wide.s32 	%rd37, %r41, 4;
	add.s64 	%rd38, %rd1, %rd37;
	ld.global.f32 	%f49, [%rd38];
	fma.rn.f32 	%f50, %f48, %f49, %f47;
	ld.global.f32 	%f51, [%rd15+12];
	ld.global.u32 	%r42, [%rd16+12];
	mul.wide.s32 	%rd39, %r42, 4;
	add.s64 	%rd40, %rd1, %rd39;
	ld.global.f32 	%f52, [%rd40];
	fma.rn.f32 	%f53, %f51, %f52, %f50;
	ld.global.f32 	%f54, [%rd15+16];
	ld.global.u32 	%r43, [%rd16+16];
	mul.wide.s32 	%rd41, %r43, 4;
	add.s64 	%rd42, %rd1, %rd41;
	ld.global.f32 	%f55, [%rd42];
	fma.rn.f32 	%f56, %f54, %f55, %f53;
	ld.global.f32 	%f57, [%rd15+20];
	ld.global.u32 	%r44, [%rd16+20];
	mul.wide.s32 	%rd43, %r44, 4;
	add.s64 	%rd44, %rd1, %rd43;
	ld.global.f32 	%f58, [%rd44];
	fma.rn.f32 	%f59, %f57, %f58, %f56;
	ld.global.f32 	%f60, [%rd15+24];
	ld.global.u32 	%r45, [%rd16+24];
	mul.wide.s32 	%rd45, %r45, 4;
	add.s64 	%rd46, %rd1, %rd45;
	ld.global.f32 	%f61, [%rd46];
	fma.rn.f32 	%f62, %f60, %f61, %f59;
	ld.global.f32 	%f63, [%rd15+28];
	ld.global.u32 	%r46, [%rd16+28];
	mul.wide.s32 	%rd47, %r46, 4;
	add.s64 	%rd48, %rd1, %rd47;
	ld.global.f32 	%f64, [%rd48];
	fma.rn.f32 	%f111, %f63, %f64, %f62;
	add.s32 	%r62, %r62, 16;
	add.s32 	%r60, %r60, 16;
	setp.ne.s32 	%p4, %r60, 0;
	@%p4 bra 	$L__BB0_4;
$L__BB0_5:
	setp.eq.s32 	%p5, %r5, 0;
	@%p5 bra 	$L__BB0_14;
	and.b32  	%r12, %r4, 7;
	setp.lt.u32 	%p6, %r5, 8;
	@%p6 bra 	$L__BB0_8;
	mul.wide.s32 	%rd49, %r62, 4;
	add.s64 	%rd50, %rd3, %rd49;
	ld.global.f32 	%f66, [%rd50];
	add.s64 	%rd51, %rd2, %rd49;
	ld.global.u32 	%r47, [%rd51];
	mul.wide.s32 	%rd52, %r47, 4;
	add.s64 	%rd53, %rd1, %rd52;
	ld.global.f32 	%f67, [%rd53];
	fma.rn.f32 	%f68, %f66, %f67, %f111;
	ld.global.f32 	%f69, [%rd50+4];
	ld.global.u32 	%r48, [%rd51+4];
	mul.wide.s32 	%rd54, %r48, 4;
	add.s64 	%rd55, %rd1, %rd54;
	ld.global.f32 	%f70, [%rd55];
	fma.rn.f32 	%f71, %f69, %f70, %f68;
	ld.global.f32 	%f72, [%rd50+8];
	ld.global.u32 	%r49, [%rd51+8];
	mul.wide.s32 	%rd56, %r49, 4;
	add.s64 	%rd57, %rd1, %rd56;
	ld.global.f32 	%f73, [%rd57];
	fma.rn.f32 	%f74, %f72, %f73, %f71;
	ld.global.f32 	%f75, [%rd50+12];
	ld.global.u32 	%r50, [%rd51+12];
	mul.wide.s32 	%rd58, %r50, 4;
	add.s64 	%rd59, %rd1, %rd58;
	ld.global.f32 	%f76, [%rd59];
	fma.rn.f32 	%f77, %f75, %f76, %f74;
	ld.global.f32 	%f78, [%rd50+16];
	ld.global.u32 	%r51, [%rd51+16];
	mul.wide.s32 	%rd60, %r51, 4;
	add.s64 	%rd61, %rd1, %rd60;
	ld.global.f32 	%f79, [%rd61];
	fma.rn.f32 	%f80, %f78, %f79, %f77;
	ld.global.f32 	%f81, [%rd50+20];
	ld.global.u32 	%r52, [%rd51+20];
	mul.wide.s32 	%rd62, %r52, 4;
	add.s64 	%rd63, %rd1, %rd62;
	ld.global.f32 	%f82, [%rd63];
	fma.rn.f32 	%f83, %f81, %f82, %f80;
	ld.global.f32 	%f84, [%rd50+24];
	ld.global.u32 	%r53, [%rd51+24];
	mul.wide.s32 	%rd64, %r53, 4;
	add.s64 	%rd65, %rd1, %rd64;
	ld.global.f32 	%f85, [%rd65];
	fma.rn.f32 	%f86, %f84, %f85, %f83;
	ld.global.f32 	%f87, [%rd50+28];
	ld.global.u32 	%r54, [%rd51+28];
	mul.wide.s32 	%rd66, %r54, 4;
	add.s64 	%rd67, %rd1, %rd66;
	ld.global.f32 	%f88, [%rd67];
	fma.rn.f32 	%f111, %f87, %f88, %f86;
	add.s32 	%r62, %r62, 8;
$L__BB0_8:
	setp.eq.s32 	%p7, %r12, 0;
	@%p7 bra 	$L__BB0_14;
	and.b32  	%r15, %r4, 3;
	setp.lt.u32 	%p8, %r12, 4;
	@%p8 bra 	$L__BB0_11;
	mul.wide.s32 	%rd68, %r62, 4;
	add.s64 	%rd69, %rd3, %rd68;
	ld.global.f32 	%f90, [%rd69];
	add.s64 	%rd70, %rd2, %rd68;
	ld.global.u32 	%r55, [%rd70];
	mul.wide.s32 	%rd71, %r55, 4;
	add.s64 	%rd72, %rd1, %rd71;
	ld.global.f32 	%f91, [%rd72];
	fma.rn.f32 	%f92, %f90, %f91, %f111;
	ld.global.f32 	%f93, [%rd69+4];
	ld.global.u32 	%r56, [%rd70+4];
	mul.wide.s32 	%rd73, %r56, 4;
	add.s64 	%rd74, %rd1, %rd73;
	ld.global.f32 	%f94, [%rd74];
	fma.rn.f32 	%f95, %f93, %f94, %f92;
	ld.global.f32 	%f96, [%rd69+8];
	ld.global.u32 	%r57, [%rd70+8];
	mul.wide.s32 	%rd75, %r57, 4;
	add.s64 	%rd76, %rd1, %rd75;
	ld.global.f32 	%f97, [%rd76];
	fma.rn.f32 	%f98, %f96, %f97, %f95;
	ld.global.f32 	%f99, [%rd69+12];
	ld.global.u32 	%r58, [%rd70+12];
	mul.wide.s32 	%rd77, %r58, 4;
	add.s64 	%rd78, %rd1, %rd77;
	ld.global.f32 	%f100, [%rd78];
	fma.rn.f32 	%f111, %f99, %f100, %f98;
	add.s32 	%r62, %r62, 4;
$L__BB0_11:
	setp.eq.s32 	%p9, %r15, 0;
	@%p9 bra 	$L__BB0_14;
	neg.s32 	%r65, %r15;
$L__BB0_13:
	.pragma "nounroll";
	mul.wide.s32 	%rd79, %r62, 4;
	add.s64 	%rd80, %rd2, %rd79;
	add.s64 	%rd81, %rd3, %rd79;
	ld.global.f32 	%f101, [%rd81];
	ld.global.u32 	%r59, [%rd80];
	mul.wide.s32 	%rd82, %r59, 4;
	add.s64 	%rd83, %rd1, %rd82;
	ld.global.f32 	%f102, [%rd83];
	fma.rn.f32 	%f111, %f101, %f102, %f111;
	add.s32 	%r62, %r62, 1;
	add.s32 	%r65, %r65, 1;
	setp.ne.s32 	%p10, %r65, 0;
	@%p10 bra 	$L__BB0_13;
$L__BB0_14:
	cvta.to.global.u64 	%rd84, %rd7;
	add.s64 	%rd86, %rd84, %rd12;
	st.global.f32 	[%rd86], %f111;
$L__BB0_15:
	ret;

}


// ===== COMPILED SASS (sm_100) =====

	.target	sm_100

	.elftype	@"ET_EXEC"


//--------------------- .note.nv.tkinfo           --------------------------
	.section	.note.nv.tkinfo,"",@"SHT_NOTE"
	.sectionflags	@"SHF_NOTE_NV_TKINFO"
	.tkinfo
        /*0018*/ 	.word	0x00000002
        /*0030*/ 	.string	""
        /*0030*/ 	.string	"ptxas"
        /*0030*/ 	.string	"Cuda compilation tools, release 13.0, V13.0.88"
        /*0030*/ 	.string	"Build cuda_13.0.r13.0/compiler.36424714_0"
        /*0030*/ 	.string	"-arch sm_100 -m 64 "



//--------------------- .note.nv.cuinfo           --------------------------
	.section	.note.nv.cuinfo,"",@"SHT_NOTE"
	.sectionflags	@"SHF_NOTE_NV_CUINFO"
        /*0018*/ 	.short	0x0002
        /*001a*/ 	.short	0x0064
        /*001c*/ 	.short	0x0082
	.zero		2


//--------------------- .nv.info                  --------------------------
	.section	.nv.info,"",@"SHT_CUDA_INFO"
	.align	4


	//----- nvinfo : EIATTR_REGCOUNT
	.align		4
        /*0000*/ 	.byte	0x04, 0x2f
        /*0002*/ 	.short	(.L_1 - .L_0)
	.align		4
.L_0:
        /*0004*/ 	.word	index@(_Z32csr_matrix_vector_multiplicationPiS_PfS0_S0_i)
        /*0008*/ 	.word	0x00000020


	//----- nvinfo : EIATTR_FRAME_SIZE
	.align		4
.L_1:
        /*000c*/ 	.byte	0x04, 0x11
        /*000e*/ 	.short	(.L_3 - .L_2)
	.align		4
.L_2:
        /*0010*/ 	.word	index@(_Z32csr_matrix_vector_multiplicationPiS_PfS0_S0_i)
        /*0014*/ 	.word	0x00000000


	//----- nvinfo : EIATTR_MIN_STACK_SIZE
	.align		4
.L_3:
        /*0018*/ 	.byte	0x04, 0x12
        /*001a*/ 	.short	(.L_5 - .L_4)
	.align		4
.L_4:
        /*001c*/ 	.word	index@(_Z32csr_matrix_vector_multiplicationPiS_PfS0_S0_i)
        /*0020*/ 	.word	0x00000000
.L_5:


//--------------------- .nv.compat                --------------------------
	.section	.nv.compat,"",@"SHT_CUDA_COMPAT_INFO"
	.align	4
        /*0000*/ 	.byte	0x02, 0x09, 0x00, 0x00, 0x02, 0x02, 0x01, 0x00, 0x02, 0x05, 0x05, 0x00, 0x03, 0x07, 0x01, 0x01
        /*0010*/ 	.byte	0x02, 0x03, 0x00, 0x00, 0x02, 0x06, 0x01, 0x00, 0x04, 0x0b, 0x08, 0x00, 0x09, 0x00, 0x00, 0x00
        /*0020*/ 	.byte	0x00, 0x00, 0x00, 0x00


//--------------------- .nv.info._Z32csr_matrix_vector_multiplicationPiS_PfS0_S0_i --------------------------
	.section	.nv.info._Z32csr_matrix_vector_multiplicationPiS_PfS0_S0_i,"",@"SHT_CUDA_INFO"
	.sectionflags	@""
	.align	4


	//----- nvinfo : EIATTR_CUDA_API_VERSION
	.align		4
        /*0000*/ 	.byte	0x04, 0x37
        /*0002*/ 	.short	(.L_7 - .L_6)
.L_6:
        /*0004*/ 	.word	0x00000082


	//----- nvinfo : EIATTR_KPARAM_INFO
	.align		4
.L_7:
        /*0008*/ 	.byte	0x04, 0x17
        /*000a*/ 	.short	(.L_9 - .L_8)
.L_8:
        /*000c*/ 	.word	0x00000000
        /*0010*/ 	.short	0x0005
        /*0012*/ 	.short	0x0028
        /*0014*/ 	.byte	0x00, 0xf0, 0x11, 0x00


	//----- nvinfo : EIATTR_KPARAM_INFO
	.align		4
.L_9:
        /*0018*/ 	.byte	0x04, 0x17
        /*001a*/ 	.short	(.L_11 - .L_10)
.L_10:
        /*001c*/ 	.word	0x00000000
        /*0020*/ 	.short	0x0004
        /*0022*/ 	.short	0x0020
        /*0024*/ 	.byte	0x00, 0xf5, 0x21, 0x00


	//----- nvinfo : EIATTR_KPARAM_INFO
	.align		4
.L_11:
        /*0028*/ 	.byte	0x04, 0x17
        /*002a*/ 	.short	(.L_13 - .L_12)
.L_12:
        /*002c*/ 	.word	0x00000000
        /*0030*/ 	.short	0x0003
        /*0032*/ 	.short	0x0018
        /*0034*/ 	.byte	0x00, 0xf5, 0x21, 0x00


	//----- nvinfo : EIATTR_KPARAM_INFO
	.align		4
.L_13:
        /*0038*/ 	.byte	0x04, 0x17
        /*003a*/ 	.short	(.L_15 - .L_14)
.L_14:
        /*003c*/ 	.word	0x00000000
        /*0040*/ 	.short	0x0002
        /*0042*/ 	.short	0x0010
        /*0044*/ 	.byte	0x00, 0xf5, 0x21, 0x00


	//----- nvinfo : EIATTR_KPARAM_INFO
	.align		4
.L_15:
        /*0048*/ 	.byte	0x04, 0x17
        /*004a*/ 	.short	(.L_17 - .L_16)
.L_16:
        /*004c*/ 	.word	0x00000000
        /*0050*/ 	.short	0x0001
        /*0052*/ 	.short	0x0008
        /*0054*/ 	.byte	0x00, 0xf5, 0x21, 0x00


	//----- nvinfo : EIATTR_KPARAM_INFO
	.align		4
.L_17:
        /*0058*/ 	.byte	0x04, 0x17
        /*005a*/ 	.short	(.L_19 - .L_18)
.L_18:
        /*005c*/ 	.word	0x00000000
        /*0060*/ 	.short	0x0000
        /*0062*/ 	.short	0x0000
        /*0064*/ 	.byte	0x00, 0xf5, 0x21, 0x00


	//----- nvinfo : EIATTR_SPARSE_MMA_MASK
	.align		4
.L_19:
        /*0068*/ 	.byte	0x03, 0x50
        /*006a*/ 	.short	0x0000


	//----- nvinfo : EIATTR_MAXREG_COUNT
	.align		4
        /*006c*/ 	.byte	0x03, 0x1b
        /*006e*/ 	.short	0x00ff


	//----- nvinfo : EIATTR_MERCURY_ISA_VERSION
	.align		4
        /*0070*/ 	.byte	0x03, 0x5f
        /*0072*/ 	.short	0x0101


	//----- nvinfo : EIATTR_VRC_CTA_INIT_COUNT
	.align		4
        /*0074*/ 	.byte	0x02, 0x4a
	.zero		1
	.zero		1


	//----- nvinfo : EIATTR_EXIT_INSTR_OFFSETS
	.align		4
        /*0078*/ 	.byte	0x04, 0x1c
        /*007a*/ 	.short	(.L_21 - .L_20)


	//   ....[0]....
.L_20:
        /*007c*/ 	.word	0x00000070


	//   ....[1]....
        /*0080*/ 	.word	0x00000e60


	//----- nvinfo : EIATTR_CRS_STACK_SIZE
	.align		4
.L_21:
        /*0084*/ 	.byte	0x04, 0x1e
        /*0086*/ 	.short	(.L_23 - .L_22)
.L_22:
        /*0088*/ 	.word	0x00000000


	//----- nvinfo : EIATTR_CBANK_PARAM_SIZE
	.align		4
.L_23:
        /*008c*/ 	.byte	0x03, 0x19
        /*008e*/ 	.short	0x002c


	//----- nvinfo : EIATTR_PARAM_CBANK
	.align		4
        /*0090*/ 	.byte	0x04, 0x0a
        /*0092*/ 	.short	(.L_25 - .L_24)
	.align		4
.L_24:
        /*0094*/ 	.word	index@(.nv.constant0._Z32csr_matrix_vector_multiplicationPiS_PfS0_S0_i)
        /*0098*/ 	.short	0x0380
        /*009a*/ 	.short	0x002c


	//----- nvinfo : EIATTR_SW_WAR
	.align		4
.L_25:
        /*009c*/ 	.byte	0x04, 0x36
        /*009e*/ 	.short	(.L_27 - .L_26)
.L_26:
        /*00a0*/ 	.word	0x00000008
.L_27:


//--------------------- .nv.callgraph             --------------------------
	.section	.nv.callgraph,"",@"SHT_CUDA_CALLGRAPH"
	.align	4
	.sectionentsize	8
	.align		4
        /*0000*/ 	.word	0x00000000
	.align		4
        /*0004*/ 	.word	0xffffffff
	.align		4
        /*0008*/ 	.word	0x00000000
	.align		4
        /*000c*/ 	.word	0xfffffffe
	.align		4
        /*0010*/ 	.word	0x00000000
	.align		4
        /*0014*/ 	.word	0xfffffffd
	.align		4
        /*0018*/ 	.word	0x00000000
	.align		4
        /*001c*/ 	.word	0xfffffffc


//--------------------- .text._Z32csr_matrix_vector_multiplicationPiS_PfS0_S0_i --------------------------
	.section	.text._Z32csr_matrix_vector_multiplicationPiS_PfS0_S0_i,"ax",@progbits
	.align	128
        .global         _Z32csr_matrix_vector_multiplicationPiS_PfS0_S0_i
        .type           _Z32csr_matrix_vector_multiplicationPiS_PfS0_S0_i,@function
        .size           _Z32csr_matrix_vector_multiplicationPiS_PfS0_S0_i,(.L_x_11 - _Z32csr_matrix_vector_multiplicationPiS_PfS0_S0_i)
        .other          _Z32csr_matrix_vector_multiplicationPiS_PfS0_S0_i,@"STO_CUDA_ENTRY STV_DEFAULT"
_Z32csr_matrix_vector_multiplicationPiS_PfS0_S0_i:
.text._Z32csr_matrix_vector_multiplicationPiS_PfS0_S0_i:
[----:B------:R-:W-:Y:S01]  /*0000*/  LDC R1, c[0x0][0x37c] ;  /* 0x0000df00ff017b82 */ /* 0x000fe20000000800 */
[----:B------:R-:W0:Y:S07]  /*0010*/  S2R R3, SR_TID.X ;  /* 0x0000000000037919 */ /* 0x000e2e0000002100 */
[----:B------:R-:W0:Y:S01]  /*0020*/  S2UR UR4, SR_CTAID.X ;  /* 0x00000000000479c3 */ /* 0x000e220000002500 */
[----:B------:R-:W1:Y:S07]  /*0030*/  LDCU UR5, c[0x0][0x3a8] ;  /* 0x00007500ff0577ac */ /* 0x000e6e0008000800 */
[----:B------:R-:W0:Y:S02]  /*0040*/  LDC R0, c[0x0][0x360] ;  /* 0x0000d800ff007b82 */ /* 0x000e240000000800 */
[----:B0-----:R-:W-:-:S05]  /*0050*/  IMAD R0, R0, UR4, R3 ;  /* 0x0000000400007c24 */ /* 0x001fca000f8e0203 */
[----:B-1----:R-:W-:-:S13]  /*0060*/  ISETP.GE.AND P0, PT, R0, UR5, PT ;  /* 0x0000000500007c0c */ /* 0x002fda000bf06270 */
[----:B------:R-:W-:Y:S05]  /*0070*/  @P0 EXIT ;  /* 0x000000000000094d */ /* 0x000fea0003800000 */
[----:B------:R-:W0:Y:S01]  /*0080*/  LDC.64 R2, c[0x0][0x380] ;  /* 0x0000e000ff027b82 */ /* 0x000e220000000a00 */
[----:B------:R-:W1:Y:S01]  /*0090*/  LDCU.64 UR4, c[0x0][0x358] ;  /* 0x00006b00ff0477ac */ /* 0x000e620008000a00 */
[----:B0-----:R-:W-:-:S05]  /*00a0*/  IMAD.WIDE R2, R0, 0x4, R2 ;  /* 0x0000000400027825 */ /* 0x001fca00078e0202 */
[----:B-1----:R-:W2:Y:S04]  /*00b0*/  LDG.E R4, desc[UR4][R2.64] ;  /* 0x0000000402047981 */ /* 0x002ea8000c1e1900 */
[----:B------:R-:W2:Y:S01]  /*00c0*/  LDG.E R5, desc[UR4][R2.64+0x4] ;  /* 0x0000040402057981 */ /* 0x000ea2000c1e1900 */
[----:B------:R-:W-:Y:S01]  /*00d0*/  BSSY.RECONVERGENT B0, `(.L_x_0) ;  /* 0x00000d5000007945 */ /* 0x000fe20003800200 */
[----:B------:R-:W-:Y:S01]  /*00e0*/  HFMA2 R6, -RZ, RZ, 0, 0 ;  /* 0x00000000ff067431 */ /* 0x000fe200000001ff */
[----:B--2---:R-:W-:-:S13]  /*00f0*/  ISETP.GE.AND P0, PT, R4, R5, PT ;  /* 0x000000050400720c */ /* 0x004fda0003f06270 */
[----:B------:R-:W-:Y:S05]  /*0100*/  @P0 BRA `(.L_x_1) ;  /* 0x0000000c00440947 */ /* 0x000fea0003800000 */
[----:B------:R-:W-:Y:S01]  /*0110*/  MOV R3, R4 ;  /* 0x0000000400037202 */ /* 0x000fe20000000f00 */
[----:B------:R-:W-:Y:S01]  /*0120*/  BSSY.RECONVERGENT B1, `(.L_x_2) ;  /* 0x0000069000017945 */ /* 0x000fe20003800200 */
[----:B------:R-:W-:Y:S02]  /*0130*/  MOV R6, RZ ;  /* 0x000000ff00067202 */ /* 0x000fe40000000f00 */
[----:B------:R-:W-:-:S04]  /*0140*/  VIADDMNMX R2, R3, 0x1, R5, !PT ;  /* 0x0000000103027846 */ /* 0x000fc80007800105 */
[CC--:B------:R-:W-:Y:S02]  /*0150*/  IADD3 R4, PT, PT, -R3.reuse, R2.reuse, RZ ;  /* 0x0000000203047210 */ /* 0x0c0fe40007ffe1ff */
[----:B------:R-:W-:Y:S02]  /*0160*/  IADD3 R2, PT, PT, R3, -R2, RZ ;  /* 0x8000000203027210 */ /* 0x000fe40007ffe0ff */
[----:B------:R-:W-:Y:S02]  /*0170*/  LOP3.LUT R5, R4, 0xf, RZ, 0xc0, !PT ;  /* 0x0000000f04057812 */ /* 0x000fe400078ec0ff */
[----:B------:R-:W-:Y:S02]  /*0180*/  ISETP.GT.U32.AND P1, PT, R2, -0x10, PT ;  /* 0xfffffff00200780c */ /* 0x000fe40003f24070 */
[----:B------:R-:W-:-:S11]  /*0190*/  ISETP.NE.AND P0, PT, R5, RZ, PT ;  /* 0x000000ff0500720c */ /* 0x000fd60003f05270 */
[----:B------:R-:W-:Y:S05]  /*01a0*/  @P1 BRA `(.L_x_3) ;  /* 0x0000000400801947 */ /* 0x000fea0003800000 */
[----:B------:R-:W0:Y:S01]  /*01b0*/  LDC.64 R12, c[0x0][0x390] ;  /* 0x0000e400ff0c7b82 */ /* 0x000e220000000a00 */
[----:B------:R-:W-:Y:S02]  /*01c0*/  LOP3.LUT R2, R4, 0xfffffff0, RZ, 0xc0, !PT ;  /* 0xfffffff004027812 */ /* 0x000fe400078ec0ff */
[----:B------:R-:W-:Y:S02]  /*01d0*/  MOV R6, RZ ;  /* 0x000000ff00067202 */ /* 0x000fe40000000f00 */
[----:B------:R-:W-:-:S03]  /*01e0*/  IADD3 R2, PT, PT, -R2, RZ, RZ ;  /* 0x000000ff02027210 */ /* 0x000fc60007ffe1ff */
[----:B------:R-:W1:Y:S01]  /*01f0*/  LDC.64 R14, c[0x0][0x388] ;  /* 0x0000e200ff0e7b82 */ /* 0x000e620000000a00 */
[----:B0-----:R-:W-:-:S04]  /*0200*/  IADD3 R12, P1, PT, R12, 0x20, RZ ;  /* 0x000000200c0c7810 */ /* 0x001fc80007f3e0ff */
[----:B------:R-:W-:Y:S02]  /*0210*/  IADD3.X R13, PT, PT, RZ, R13, RZ, P1, !PT ;  /* 0x0000000dff0d7210 */ /* 0x000fe40000ffe4ff */
[----:B-1----:R-:W-:-:S04]  /*0220*/  IADD3 R14, P2, PT, R14, 0x20, RZ ;  /* 0x000000200e0e7810 */ /* 0x002fc80007f5e0ff */
[----:B------:R-:W-:-:S09]  /*0230*/  IADD3.X R15, PT, PT, RZ, R15, RZ, P2, !PT ;  /* 0x0000000fff0f7210 */ /* 0x000fd200017fe4ff */
.L_x_4:
[C---:B------:R-:W-:Y:S01]  /*0240*/  IMAD.WIDE R20, R3.reuse, 0x4, R14 ;  /* 0x0000000403147825 */ /* 0x040fe200078e020e */
[----:B------:R-:W0:Y:S04]  /*0250*/  LDC.64 R16, c[0x0][0x398] ;  /* 0x0000e600ff107b82 */ /* 0x000e280000000a00 */
[----:B------:R-:W0:Y:S04]  /*0260*/  LDG.E R11, desc[UR4][R20.64+-0x20] ;  /* 0xffffe004140b7981 */ /* 0x000e28000c1e1900 */
[----:B------:R-:W2:Y:S04]  /*0270*/  LDG.E R23, desc[UR4][R20.64+-0x1c] ;  /* 0xffffe40414177981 */ /* 0x000ea8000c1e1900 */
[----:B------:R-:W3:Y:S01]  /*0280*/  LDG.E R9, desc[UR4][R20.64+-0x18] ;  /* 0xffffe80414097981 */ /* 0x000ee2000c1e1900 */
[----:B------:R-:W-:-:S03]  /*0290*/  IMAD.WIDE R26, R3, 0x4, R12 ;  /* 0x00000004031a7825 */ /* 0x000fc600078e020c */
[----:B------:R-:W4:Y:S04]  /*02a0*/  LDG.E R25, desc[UR4][R20.64+-0x14] ;  /* 0xffffec0414197981 */ /* 0x000f28000c1e1900 */
[----:B------:R-:W5:Y:S04]  /*02b0*/  LDG.E R19, desc[UR4][R26.64+-0x20] ;  /* 0xffffe0041a137981 */ /* 0x000f68000c1e1900 */
[----:B------:R-:W5:Y:S04]  /*02c0*/  LDG.E R18, desc[UR4][R26.64+-0x1c] ;  /* 0xffffe4041a127981 */ /* 0x000f68000c1e1900 */
[----:B------:R-:W5:Y:S01]  /*02d0*/  LDG.E R29, desc[UR4][R20.64+-0x10] ;  /* 0xfffff004141d7981 */ /* 0x000f62000c1e1900 */
[----:B0-----:R-:W-:-:S06]  /*02e0*/  IMAD.WIDE R10, R11, 0x4, R16 ;  /* 0x000000040b0a7825 */ /* 0x001fcc00078e0210 */
[----:B------:R-:W5:Y:S01]  /*02f0*/  LDG.E R10, desc[UR4][R10.64] ;  /* 0x000000040a0a7981 */ /* 0x000f62000c1e1900 */
[----:B--2---:R-:W-:-:S05]  /*0300*/  IMAD.WIDE R22, R23, 0x4, R16 ;  /* 0x0000000417167825 */ /* 0x004fca00078e0210 */
[----:B------:R-:W2:Y:S01]  /*0310*/  LDG.E R7, desc[UR4][R22.64] ;  /* 0x0000000416077981 */ /* 0x000ea2000c1e1900 */
[----:B---3--:R-:W-:-:S03]  /*0320*/  IMAD.WIDE R8, R9, 0x4, R16 ;  /* 0x0000000409087825 */ /* 0x008fc600078e0210 */
[----:B------:R-:W3:Y:S01]  /*0330*/  LDG.E R11, desc[UR4][R26.64+-0x18] ;  /* 0xffffe8041a0b7981 */ /* 0x000ee2000c1e1900 */
[----:B----4-:R-:W-:-:S03]  /*0340*/  IMAD.WIDE R24, R25, 0x4, R16 ;  /* 0x0000000419187825 */ /* 0x010fc600078e0210 */
[----:B------:R-:W3:Y:S04]  /*0350*/  LDG.E R8, desc[UR4][R8.64] ;  /* 0x0000000408087981 */ /* 0x000ee8000c1e1900 */
[----:B------:R-:W4:Y:S04]  /*0360*/  LDG.E R23, desc[UR4][R20.64+-0xc] ;  /* 0xfffff40414177981 */ /* 0x000f28000c1e1900 */
[----:B------:R-:W4:Y:S01]  /*0370*/  LDG.E R9, desc[UR4][R20.64+-0x8] ;  /* 0xfffff80414097981 */ /* 0x000f22000c1e1900 */
[----:B-----5:R-:W-:-:S03]  /*0380*/  FFMA R28, R19, R10, R6 ;  /* 0x0000000a131c7223 */ /* 0x020fc60000000006 */
[----:B------:R-:W5:Y:S04]  /*0390*/  LDG.E R6, desc[UR4][R24.64] ;  /* 0x0000000418067981 */ /* 0x000f68000c1e1900 */
[----:B------:R-:W5:Y:S01]  /*03a0*/  LDG.E R19, desc[UR4][R26.64+-0x14] ;  /* 0xffffec041a137981 */ /* 0x000f62000c1e1900 */
[----:B--2---:R-:W-:Y:S01]  /*03b0*/  FFMA R22, R18, R7, R28 ;  /* 0x0000000712167223 */ /* 0x004fe2000000001c */
[----:B------:R-:W-:Y:S02]  /*03c0*/  IMAD.WIDE R28, R29, 0x4, R16 ;  /* 0x000000041d1c7825 */ /* 0x000fe400078e0210 */
[----:B------:R-:W2:Y:S04]  /*03d0*/  LDG.E R10, desc[UR4][R20.64+-0x4] ;  /* 0xfffffc04140a7981 */ /* 0x000ea8000c1e1900 */
[----:B------:R-:W2:Y:S04]  /*03e0*/  LDG.E R29, desc[UR4][R28.64] ;  /* 0x000000041c1d7981 */ /* 0x000ea8000c1e1900 */
[----:B------:R-:W2:Y:S04]  /*03f0*/  LDG.E R18, desc[UR4][R26.64+-0x10] ;  /* 0xfffff0041a127981 */ /* 0x000ea8000c1e1900 */
[----:B------:R-:W2:Y:S01]  /*0400*/  LDG.E R7, desc[UR4][R20.64] ;  /* 0x0000000414077981 */ /* 0x000ea2000c1e1900 */
[----:B---3--:R-:W-:Y:S01]  /*0410*/  FFMA R8, R11, R8, R22 ;  /* 0x000000080b087223 */ /* 0x008fe20000000016 */
[----:B----4-:R-:W-:-:S02]  /*0420*/  IMAD.WIDE R22, R23, 0x4, R16 ;  /* 0x0000000417167825 */ /* 0x010fc400078e0210 */
[----:B------:R-:W3:Y:S04]  /*0430*/  LDG.E R11, desc[UR4][R20.64+0x4] ;  /* 0x00000404140b7981 */ /* 0x000ee8000c1e1900 */
[----:B------:R-:W4:Y:S04]  /*0440*/  LDG.E R23, desc[UR4][R22.64] ;  /* 0x0000000416177981 */ /* 0x000f28000c1e1900 */
[----:B------:R-:W4:Y:S04]  /*0450*/  LDG.E R25, desc[UR4][R26.64+-0xc] ;  /* 0xfffff4041a197981 */ /* 0x000f28000c1e1900 */
[----:B------:R-:W4:Y:S04]  /*0460*/  LDG.E R28, desc[UR4][R26.64+-0x8] ;  /* 0xfffff8041a1c7981 */ /* 0x000f28000c1e1900 */
[----:B------:R-:W4:Y:S04]  /*0470*/  LDG.E R22, desc[UR4][R20.64+0x8] ;  /* 0x0000080414167981 */ /* 0x000f28000c1e1900 */
[----:B------:R-:W4:Y:S01]  /*0480*/  LDG.E R24, desc[UR4][R26.64+0x4] ;  /* 0x000004041a187981 */ /* 0x000f22000c1e1900 */
[----:B-----5:R-:W-:Y:S01]  /*0490*/  FFMA R6, R19, R6, R8 ;  /* 0x0000000613067223 */ /* 0x020fe20000000008 */
[----:B------:R-:W-:-:S05]  /*04a0*/  IMAD.WIDE R8, R9, 0x4, R16 ;  /* 0x0000000409087825 */ /* 0x000fca00078e0210 */
[----:B------:R0:W5:Y:S01]  /*04b0*/  LDG.E R19, desc[UR4][R8.64] ;  /* 0x0000000408137981 */ /* 0x000162000c1e1900 */
[----:B--2---:R-:W-:-:S03]  /*04c0*/  FFMA R18, R18, R29, R6 ;  /* 0x0000001d12127223 */ /* 0x004fc60000000006 */
[----:B------:R-:W2:Y:S01]  /*04d0*/  LDG.E R29, desc[UR4][R20.64+0x1c] ;  /* 0x00001c04141d7981 */ /* 0x000ea2000c1e1900 */
[----:B0-----:R-:W-:-:S04]  /*04e0*/  IMAD.WIDE R8, R10, 0x4, R16 ;  /* 0x000000040a087825 */ /* 0x001fc800078e0210 */
[--C-:B------:R-:W-:Y:S02]  /*04f0*/  IMAD.WIDE R6, R7, 0x4, R16.reuse ;  /* 0x0000000407067825 */ /* 0x100fe400078e0210 */
[----:B------:R-:W2:Y:S02]  /*0500*/  LDG.E R8, desc[UR4][R8.64] ;  /* 0x0000000408087981 */ /* 0x000ea4000c1e1900 */
[----:B---3--:R-:W-:Y:S02]  /*0510*/  IMAD.WIDE R10, R11, 0x4, R16 ;  /* 0x000000040b0a7825 */ /* 0x008fe400078e0210 */
[----:B------:R-:W3:Y:S02]  /*0520*/  LDG.E R6, desc[UR4][R6.64] ;  /* 0x0000000406067981 */ /* 0x000ee4000c1e1900 */
[----:B----4-:R-:W-:Y:S02]  /*0530*/  FFMA R23, R25, R23, R18 ;  /* 0x0000001719177223 */ /* 0x010fe40000000012 */
[----:B------:R-:W4:Y:S04]  /*0540*/  LDG.E R10, desc[UR4][R10.64] ;  /* 0x000000040a0a7981 */ /* 0x000f28000c1e1900 */
[----:B------:R-:W2:Y:S04]  /*0550*/  LDG.E R9, desc[UR4][R26.64+-0x4] ;  /* 0xfffffc041a097981 */ /* 0x000ea8000c1e1900 */
[----:B------:R-:W3:Y:S04]  /*0560*/  LDG.E R7, desc[UR4][R26.64] ;  /* 0x000000041a077981 */ /* 0x000ee8000c1e1900 */
[----:B------:R-:W4:Y:S04]  /*0570*/  LDG.E R18, desc[UR4][R20.64+0xc] ;  /* 0x00000c0414127981 */ /* 0x000f28000c1e1900 */
[----:B------:R-:W4:Y:S04]  /*0580*/  LDG.E R25, desc[UR4][R20.64+0x14] ;  /* 0x0000140414197981 */ /* 0x000f28000c1e1900 */
[----:B------:R-:W4:Y:S01]  /*0590*/  LDG.E R11, desc[UR4][R26.64+0x18] ;  /* 0x000018041a0b7981 */ /* 0x000f22000c1e1900 */
[----:B-----5:R-:W-:-:S03]  /*05a0*/  FFMA R28, R28, R19, R23 ;  /* 0x000000131c1c7223 */ /* 0x020fc60000000017 */
[----:B------:R-:W5:Y:S04]  /*05b0*/  LDG.E R23, desc[UR4][R20.64+0x10] ;  /* 0x0000100414177981 */ /* 0x000f68000c1e1900 */
[----:B------:R0:W5:Y:S02]  /*05c0*/  LDG.E R19, desc[UR4][R20.64+0x18] ;  /* 0x0000180414137981 */ /* 0x000164000c1e1900 */
[----:B0-----:R-:W-:-:S04]  /*05d0*/  IMAD.WIDE R20, R22, 0x4, R16 ;  /* 0x0000000416147825 */ /* 0x001fc800078e0210 */
[----:B--2---:R-:W-:Y:S02]  /*05e0*/  FFMA R8, R9, R8, R28 ;  /* 0x0000000809087223 */ /* 0x004fe4000000001c */
[----:B------:R-:W2:Y:S02]  /*05f0*/  LDG.E R9, desc[UR4][R26.64+0x10] ;  /* 0x000010041a097981 */ /* 0x000ea4000c1e1900 */
[----:B---3--:R-:W-:Y:S02]  /*0600*/  FFMA R7, R7, R6, R8 ;  /* 0x0000000607077223 */ /* 0x008fe40000000008 */
[----:B------:R-:W3:Y:S02]  /*0610*/  LDG.E R8, desc[UR4][R26.64+0xc] ;  /* 0x00000c041a087981 */ /* 0x000ee4000c1e1900 */
[----:B----4-:R-:W-:Y:S02]  /*0620*/  FFMA R6, R24, R10, R7 ;  /* 0x0000000a18067223 */ /* 0x010fe40000000007 */
[----:B------:R-:W4:Y:S04]  /*0630*/  LDG.E R7, desc[UR4][R26.64+0x8] ;  /* 0x000008041a077981 */ /* 0x000f28000c1e1900 */
[----:B------:R-:W2:Y:S04]  /*0640*/  LDG.E R10, desc[UR4][R26.64+0x14] ;  /* 0x000014041a0a7981 */ /* 0x000ea8000c1e1900 */
[----:B------:R-:W2:Y:S01]  /*0650*/  LDG.E R26, desc[UR4][R26.64+0x1c] ;  /* 0x00001c041a1a7981 */ /* 0x000ea2000c1e1900 */
[----:B------:R-:W-:-:S06]  /*0660*/  IMAD.WIDE R24, R25, 0x4, R16 ;  /* 0x0000000419187825 */ /* 0x000fcc00078e0210 */
[----:B------:R-:W2:Y:S04]  /*0670*/  LDG.E R25, desc[UR4][R24.64] ;  /* 0x0000000418197981 */ /* 0x000ea8000c1e1900 */
[----:B------:R0:W4:Y:S02]  /*0680*/  LDG.E R27, desc[UR4][R20.64] ;  /* 0x00000004141b7981 */ /* 0x000124000c1e1900 */
[----:B0-----:R-:W-:-:S06]  /*0690*/  IMAD.WIDE R20, R18, 0x4, R16 ;  /* 0x0000000412147825 */ /* 0x001fcc00078e0210 */
[----:B------:R-:W3:Y:S01]  /*06a0*/  LDG.E R21, desc[UR4][R20.64] ;  /* 0x0000000414157981 */ /* 0x000ee2000c1e1900 */
[----:B-----5:R-:W-:-:S04]  /*06b0*/  IMAD.WIDE R22, R23, 0x4, R16 ;  /* 0x0000000417167825 */ /* 0x020fc800078e0210 */
[--C-:B------:R-:W-:Y:S02]  /*06c0*/  IMAD.WIDE R18, R19, 0x4, R16.reuse ;  /* 0x0000000413127825 */ /* 0x100fe400078e0210 */
[----:B------:R-:W2:Y:S02]  /*06d0*/  LDG.E R22, desc[UR4][R22.64] ;  /* 0x0000000416167981 */ /* 0x000ea4000c1e1900 */
[----:B------:R-:W-:Y:S02]  /*06e0*/  IMAD.WIDE R16, R29, 0x4, R16 ;  /* 0x000000041d107825 */ /* 0x000fe400078e0210 */
[----:B------:R-:W5:Y:S04]  /*06f0*/  LDG.E R18, desc[UR4][R18.64] ;  /* 0x0000000412127981 */ /* 0x000f68000c1e1900 */
[----:B------:R-:W5:Y:S01]  /*0700*/  LDG.E R16, desc[UR4][R16.64] ;  /* 0x0000000410107981 */ /* 0x000f62000c1e1900 */
[----:B------:R-:W-:-:S04]  /*0710*/  IADD3 R2, PT, PT, R2, 0x10, RZ ;  /* 0x0000001002027810 */ /* 0x000fc80007ffe0ff */
[----:B------:R-:W-:Y:S02]  /*0720*/  ISETP.NE.AND P1, PT, R2, RZ, PT ;  /* 0x000000ff0200720c */ /* 0x000fe40003f25270 */
[----:B------:R-:W-:Y:S01]  /*0730*/  IADD3 R3, PT, PT, R3, 0x10, RZ ;  /* 0x0000001003037810 */ /* 0x000fe20007ffe0ff */
[----:B----4-:R-:W-:-:S04]  /*0740*/  FFMA R7, R7, R27, R6 ;  /* 0x0000001b07077223 */ /* 0x010fc80000000006 */
[----:B---3--:R-:W-:-:S04]  /*0750*/  FFMA R8, R8, R21, R7 ;  /* 0x0000001508087223 */ /* 0x008fc80000000007 */
[----:B--2---:R-:W-:-:S04]  /*0760*/  FFMA R9, R9, R22, R8 ;  /* 0x0000001609097223 */ /* 0x004fc80000000008 */
[----:B------:R-:W-:-:S04]  /*0770*/  FFMA R10, R10, R25, R9 ;  /* 0x000000190a0a7223 */ /* 0x000fc80000000009 */
[----:B-----5:R-:W-:-:S04]  /*0780*/  FFMA R11, R11, R18, R10 ;  /* 0x000000120b0b7223 */ /* 0x020fc8000000000a */
[----:B------:R-:W-:Y:S01]  /*0790*/  FFMA R6, R26, R16, R11 ;  /* 0x000000101a067223 */ /* 0x000fe2000000000b */
[----:B------:R-:W-:Y:S06]  /*07a0*/  @P1 BRA `(.L_x_4) ;  /* 0xfffffff800a41947 */ /* 0x000fec000383ffff */
.L_x_3:
[----:B------:R-:W-:Y:S05]  /*07b0*/  BSYNC.RECONVERGENT B1 ;  /* 0x0000000000017941 */ /* 0x000fea0003800200 */
.L_x_2:
[----:B------:R-:W-:Y:S05]  /*07c0*/  @!P0 BRA `(.L_x_1) ;  /* 0x0000000400948947 */ /* 0x000fea0003800000 */
[----:B------:R-:W-:Y:S01]  /*07d0*/  ISETP.GE.U32.AND P0, PT, R5, 0x8, PT ;  /* 0x000000080500780c */ /* 0x000fe20003f06070 */
[----:B------:R-:W-:Y:S01]  /*07e0*/  BSSY.RECONVERGENT B1, `(.L_x_5) ;  /* 0x0000032000017945 */ /* 0x000fe20003800200 */
[----:B------:R-:W-:-:S04]  /*07f0*/  LOP3.LUT R24, R4, 0x7, RZ, 0xc0, !PT ;  /* 0x0000000704187812 */ /* 0x000fc800078ec0ff */
[----:B------:R-:W-:-:S07]  /*0800*/  ISETP.NE.AND P1, PT, R24, RZ, PT ;  /* 0x000000ff1800720c */ /* 0x000fce0003f25270 */
[----:B------:R-:W-:Y:S06]  /*0810*/  @!P0 BRA `(.L_x_6) ;  /* 0x0000000000b88947 */ /* 0x000fec0003800000 */
[----:B------:R-:W0:Y:S08]  /*0820*/  LDC.64 R20, c[0x0][0x388] ;  /* 0x0000e200ff147b82 */ /* 0x000e300000000a00 */
[----:B------:R-:W1:Y:S08]  /*0830*/  LDC.64 R10, c[0x0][0x398] ;  /* 0x0000e600ff0a7b82 */ /* 0x000e700000000a00 */
[----:B------:R-:W2:Y:S01]  /*0840*/  LDC.64 R8, c[0x0][0x390] ;  /* 0x0000e400ff087b82 */ /* 0x000ea20000000a00 */
[----:B0-----:R-:W-:-:S05]  /*0850*/  IMAD.WIDE R20, R3, 0x4, R20 ;  /* 0x0000000403147825 */ /* 0x001fca00078e0214 */
[----:B------:R-:W1:Y:S04]  /*0860*/  LDG.E R29, desc[UR4][R20.64] ;  /* 0x00000004141d7981 */ /* 0x000e68000c1e1900 */
[----:B------:R-:W3:Y:S04]  /*0870*/  LDG.E R27, desc[UR4][R20.64+0x4] ;  /* 0x00000404141b7981 */ /* 0x000ee8000c1e1900 */
[----:B------:R-:W4:Y:S04]  /*0880*/  LDG.E R25, desc[UR4][R20.64+0x8] ;  /* 0x0000080414197981 */ /* 0x000f28000c1e1900 */
[----:B------:R-:W5:Y:S04]  /*0890*/  LDG.E R13, desc[UR4][R20.64+0xc] ;  /* 0x00000c04140d7981 */ /* 0x000f68000c1e1900 */
[----:B------:R-:W5:Y:S04]  /*08a0*/  LDG.E R15, desc[UR4][R20.64+0x10] ;  /* 0x00001004140f7981 */ /* 0x000f68000c1e1900 */
[----:B------:R-:W5:Y:S04]  /*08b0*/  LDG.E R17, desc[UR4][R20.64+0x14] ;  /* 0x0000140414117981 */ /* 0x000f68000c1e1900 */
[----:B------:R-:W5:Y:S04]  /*08c0*/  LDG.E R19, desc[UR4][R20.64+0x18] ;  /* 0x0000180414137981 */ /* 0x000f68000c1e1900 */
[----:B------:R4:W5:Y:S01]  /*08d0*/  LDG.E R23, desc[UR4][R20.64+0x1c] ;  /* 0x00001c0414177981 */ /* 0x000962000c1e1900 */
[----:B--2---:R-:W-:-:S05]  /*08e0*/  IMAD.WIDE R8, R3, 0x4, R8 ;  /* 0x0000000403087825 */ /* 0x004fca00078e0208 */
[----:B------:R-:W2:Y:S04]  /*08f0*/  LDG.E R7, desc[UR4][R8.64] ;  /* 0x0000000408077981 */ /* 0x000ea8000c1e1900 */
[----:B------:R-:W2:Y:S01]  /*0900*/  LDG.E R22, desc[UR4][R8.64+0x8] ;  /* 0x0000080408167981 */ /* 0x000ea2000c1e1900 */
[----:B-1----:R-:W-:-:S04]  /*0910*/  IMAD.WIDE R28, R29, 0x4, R10 ;  /* 0x000000041d1c7825 */ /* 0x002fc800078e020a */
[--C-:B---3--:R-:W-:Y:S01]  /*0920*/  IMAD.WIDE R26, R27, 0x4, R10.reuse ;  /* 0x000000041b1a7825 */ /* 0x108fe200078e020a */
[----:B------:R-:W2:Y:S03]  /*0930*/  LDG.E R5, desc[UR4][R28.64] ;  /* 0x000000041c057981 */ /* 0x000ea6000c1e1900 */
[--C-:B----4-:R-:W-:Y:S01]  /*0940*/  IMAD.WIDE R20, R25, 0x4, R10.reuse ;  /* 0x0000000419147825 */ /* 0x110fe200078e020a */
[----:B------:R-:W3:Y:S04]  /*0950*/  LDG.E R2, desc[UR4][R26.64] ;  /* 0x000000041a027981 */ /* 0x000ee8000c1e1900 */
[----:B------:R-:W3:Y:S01]  /*0960*/  LDG.E R25, desc[UR4][R8.64+0x4] ;  /* 0x0000040408197981 */ /* 0x000ee2000c1e1900 */
[----:B-----5:R-:W-:-:S03]  /*0970*/  IMAD.WIDE R12, R13, 0x4, R10 ;  /* 0x000000040d0c7825 */ /* 0x020fc600078e020a */
[----:B------:R-:W4:Y:S01]  /*0980*/  LDG.E R21, desc[UR4][R20.64] ;  /* 0x0000000414157981 */ /* 0x000f22000c1e1900 */
[----:B------:R-:W-:-:S03]  /*0990*/  IMAD.WIDE R14, R15, 0x4, R10 ;  /* 0x000000040f0e7825 */ /* 0x000fc600078e020a */
[----:B------:R-:W5:Y:S01]  /*09a0*/  LDG.E R13, desc[UR4][R12.64] ;  /* 0x000000040c0d7981 */ /* 0x000f62000c1e1900 */
[----:B------:R-:W-:-:S03]  /*09b0*/  IMAD.WIDE R16, R17, 0x4, R10 ;  /* 0x0000000411107825 */ /* 0x000fc600078e020a */
[----:B------:R-:W5:Y:S01]  /*09c0*/  LDG.E R28, desc[UR4][R8.64+0xc] ;  /* 0x00000c04081c7981 */ /* 0x000f62000c1e1900 */
[----:B------:R-:W-:-:S03]  /*09d0*/  IMAD.WIDE R18, R19, 0x4, R10 ;  /* 0x0000000413127825 */ /* 0x000fc600078e020a */
[----:B------:R-:W5:Y:S04]  /*09e0*/  LDG.E R14, desc[UR4][R14.64] ;  /* 0x000000040e0e7981 */ /* 0x000f68000c1e1900 */
[----:B------:R-:W5:Y:S01]  /*09f0*/  LDG.E R29, desc[UR4][R8.64+0x10] ;  /* 0x00001004081d7981 */ /* 0x000f62000c1e1900 */
[----:B------:R-:W-:-:S03]  /*0a00*/  IMAD.WIDE R10, R23, 0x4, R10 ;  /* 0x00000004170a7825 */ /* 0x000fc600078e020a */
[----:B------:R-:W5:Y:S04]  /*0a10*/  LDG.E R17, desc[UR4][R16.64] ;  /* 0x0000000410117981 */ /* 0x000f68000c1e1900 */
[----:B------:R-:W5:Y:S04]  /*0a20*/  LDG.E R26, desc[UR4][R8.64+0x14] ;  /* 0x00001404081a7981 */ /* 0x000f68000c1e1900 */
[----:B------:R-:W5:Y:S04]  /*0a30*/  LDG.E R18, desc[UR4][R18.64] ;  /* 0x0000000412127981 */ /* 0x000f68000c1e1900 */
[----:B------:R-:W5:Y:S04]  /*0a40*/  LDG.E R23, desc[UR4][R8.64+0x18] ;  /* 0x0000180408177981 */ /* 0x000f68000c1e1900 */
[----:B------:R-:W5:Y:S04]  /*0a50*/  LDG.E R12, desc[UR4][R8.64+0x1c] ;  /* 0x00001c04080c7981 */ /* 0x000f68000c1e1900 */
[----:B------:R-:W5:Y:S01]  /*0a60*/  LDG.E R10, desc[UR4][R10.64] ;  /* 0x000000040a0a7981 */ /* 0x000f62000c1e1900 */
[----:B------:R-:W-:Y:S01]  /*0a70*/  IADD3 R3, PT, PT, R3, 0x8, RZ ;  /* 0x0000000803037810 */ /* 0x000fe20007ffe0ff */
[----:B--2---:R-:W-:-:S04]  /*0a80*/  FFMA R6, R7, R5, R6 ;  /* 0x0000000507067223 */ /* 0x004fc80000000006 */
[----:B---3--:R-:W-:-:S04]  /*0a90*/  FFMA R25, R25, R2, R6 ;  /* 0x0000000219197223 */ /* 0x008fc80000000006 */
[----:B----4-:R-:W-:-:S04]  /*0aa0*/  FFMA R21, R22, R21, R25 ;  /* 0x0000001516157223 */ /* 0x010fc80000000019 */
[----:B-----5:R-:W-:-:S04]  /*0ab0*/  FFMA R28, R28, R13, R21 ;  /* 0x0000000d1c1c7223 */ /* 0x020fc80000000015 */
[----:B------:R-:W-:-:S04]  /*0ac0*/  FFMA R29, R29, R14, R28 ;  /* 0x0000000e1d1d7223 */ /* 0x000fc8000000001c */
[----:B------:R-:W-:-:S04]  /*0ad0*/  FFMA R26, R26, R17, R29 ;  /* 0x000000111a1a7223 */ /* 0x000fc8000000001d */
[----:B------:R-:W-:-:S04]  /*0ae0*/  FFMA R23, R23, R18, R26 ;  /* 0x0000001217177223 */ /* 0x000fc8000000001a */
[----:B------:R-:W-:-:S07]  /*0af0*/  FFMA R6, R12, R10, R23 ;  /* 0x0000000a0c067223 */ /* 0x000fce0000000017 */
.L_x_6:
[----:B------:R-:W-:Y:S05]  /*0b00*/  BSYNC.RECONVERGENT B1 ;  /* 0x0000000000017941 */ /* 0x000fea0003800200 */
.L_x_5:
[----:B------:R-:W-:Y:S05]  /*0b10*/  @!P1 BRA `(.L_x_1) ;  /* 0x0000000000c09947 */ /* 0x000fea0003800000 */
[----:B------:R-:W-:Y:S01]  /*0b20*/  ISETP.GE.U32.AND P0, PT, R24, 0x4, PT ;  /* 0x000000041800780c */ /* 0x000fe20003f06070 */
[----:B------:R-:W-:Y:S01]  /*0b30*/  BSSY.RECONVERGENT B1, `(.L_x_7) ;  /* 0x000001e000017945 */ /* 0x000fe20003800200 */
[----:B------:R-:W-:-:S04]  /*0b40*/  LOP3.LUT R4, R4, 0x3, RZ, 0xc0, !PT ;  /* 0x0000000304047812 */ /* 0x000fc800078ec0ff */
[----:B------:R-:W-:-:S07]  /*0b50*/  ISETP.NE.AND P1, PT, R4, RZ, PT ;  /* 0x000000ff0400720c */ /* 0x000fce0003f25270 */
[----:B------:R-:W-:Y:S06]  /*0b60*/  @!P0 BRA `(.L_x_8) ;  /* 0x0000000000688947 */ /* 0x000fec0003800000 */
[----:B------:R-:W0:Y:S08]  /*0b70*/  LDC.64 R8, c[0x0][0x388] ;  /* 0x0000e200ff087b82 */ /* 0x000e300000000a00 */
[----:B------:R-:W1:Y:S01]  /*0b80*/  LDC.64 R10, c[0x0][0x390] ;  /* 0x0000e400ff0a7b82 */ /* 0x000e620000000a00 */
[----:B0-----:R-:W-:-:S07]  /*0b90*/  IMAD.WIDE R12, R3, 0x4, R8 ;  /* 0x00000004030c7825 */ /* 0x001fce00078e0208 */
[----:B------:R-:W0:Y:S01]  /*0ba0*/  LDC.64 R8, c[0x0][0x398] ;  /* 0x0000e600ff087b82 */ /* 0x000e220000000a00 */
[----:B------:R-:W0:Y:S04]  /*0bb0*/  LDG.E R15, desc[UR4][R12.64] ;  /* 0x000000040c0f7981 */ /* 0x000e28000c1e1900 */
[----:B------:R-:W2:Y:S04]  /*0bc0*/  LDG.E R17, desc[UR4][R12.64+0x4] ;  /* 0x000004040c117981 */ /* 0x000ea8000c1e1900 */
[----:B------:R-:W3:Y:S04]  /*0bd0*/  LDG.E R19, desc[UR4][R12.64+0x8] ;  /* 0x000008040c137981 */ /* 0x000ee8000c1e1900 */
[----:B------:R-:W4:Y:S01]  /*0be0*/  LDG.E R7, desc[UR4][R12.64+0xc] ;  /* 0x00000c040c077981 */ /* 0x000f22000c1e1900 */
[----:B-1----:R-:W-:-:S05]  /*0bf0*/  IMAD.WIDE R10, R3, 0x4, R10 ;  /* 0x00000004030a7825 */ /* 0x002fca00078e020a */
[----:B------:R-:W5:Y:S04]  /*0c00*/  LDG.E R5, desc[UR4][R10.64] ;  /* 0x000000040a057981 */ /* 0x000f68000c1e1900 */
[----:B------:R-:W5:Y:S04]  /*0c10*/  LDG.E R2, desc[UR4][R10.64+0x4] ;  /* 0x000004040a027981 */ /* 0x000f68000c1e1900 */
[----:B------:R-:W5:Y:S01]  /*0c20*/  LDG.E R13, desc[UR4][R10.64+0xc] ;  /* 0x00000c040a0d7981 */ /* 0x000f62000c1e1900 */
[----:B0-----:R-:W-:-:S04]  /*0c30*/  IMAD.WIDE R14, R15, 0x4, R8 ;  /* 0x000000040f0e7825 */ /* 0x001fc800078e0208 */
[--C-:B--2---:R-:W-:Y:S02]  /*0c40*/  IMAD.WIDE R16, R17, 0x4, R8.reuse ;  /* 0x0000000411107825 */ /* 0x104fe400078e0208 */
[----:B------:R-:W5:Y:S02]  /*0c50*/  LDG.E R14, desc[UR4][R14.64] ;  /* 0x000000040e0e7981 */ /* 0x000f64000c1e1900 */
[--C-:B---3--:R-:W-:Y:S02]  /*0c60*/  IMAD.WIDE R18, R19, 0x4, R8.reuse ;  /* 0x0000000413127825 */ /* 0x108fe400078e0208 */
[----:B------:R-:W2:Y:S02]  /*0c70*/  LDG.E R16, desc[UR4][R16.64] ;  /* 0x0000000410107981 */ /* 0x000ea4000c1e1900 */
[----:B----4-:R-:W-:Y:S02]  /*0c80*/  IMAD.WIDE R8, R7, 0x4, R8 ;  /* 0x0000000407087825 */ /* 0x010fe400078e0208 */
[----:B------:R-:W3:Y:S04]  /*0c90*/  LDG.E R18, desc[UR4][R18.64] ;  /* 0x0000000412127981 */ /* 0x000ee8000c1e1900 */
[----:B------:R-:W3:Y:S04]  /*0ca0*/  LDG.E R7, desc[UR4][R10.64+0x8] ;  /* 0x000008040a077981 */ /* 0x000ee8000c1e1900 */
[----:B------:R-:W4:Y:S01]  /*0cb0*/  LDG.E R8, desc[UR4][R8.64] ;  /* 0x0000000408087981 */ /* 0x000f22000c1e1900 */
[----:B------:R-:W-:Y:S01]  /*0cc0*/  IADD3 R3, PT, PT, R3, 0x4, RZ ;  /* 0x0000000403037810 */ /* 0x000fe20007ffe0ff */
[----:B-----5:R-:W-:-:S04]  /*0cd0*/  FFMA R5, R5, R14, R6 ;  /* 0x0000000e05057223 */ /* 0x020fc80000000006 */
[----:B--2---:R-:W-:-:S04]  /*0ce0*/  FFMA R2, R2, R16, R5 ;  /* 0x0000001002027223 */ /* 0x004fc80000000005 */
[----:B---3--:R-:W-:-:S04]  /*0cf0*/  FFMA R2, R7, R18, R2 ;  /* 0x0000001207027223 */ /* 0x008fc80000000002 */
[----:B----4-:R-:W-:-:S07]  /*0d00*/  FFMA R6, R13, R8, R2 ;  /* 0x000000080d067223 */ /* 0x010fce0000000002 */
.L_x_8:
[----:B------:R-:W-:Y:S05]  /*0d10*/  BSYNC.RECONVERGENT B1 ;  /* 0x0000000000017941 */ /* 0x000fea0003800200 */
.L_x_7:
[----:B------:R-:W-:Y:S05]  /*0d20*/  @!P1 BRA `(.L_x_1) ;  /* 0x00000000003c9947 */ /* 0x000fea0003800000 */
[----:B------:R-:W0:Y:S01]  /*0d30*/  LDC.64 R12, c[0x0][0x388] ;  /* 0x0000e200ff0c7b82 */ /* 0x000e220000000a00 */
[----:B------:R-:W-:-:S07]  /*0d40*/  IADD3 R2, PT, PT, -R4, RZ, RZ ;  /* 0x000000ff04027210 */ /* 0x000fce0007ffe1ff */
[----:B------:R-:W1:Y:S08]  /*0d50*/  LDC.64 R14, c[0x0][0x390] ;  /* 0x0000e400ff0e7b82 */ /* 0x000e700000000a00 */
[----:B------:R-:W2:Y:S02]  /*0d60*/  LDC.64 R16, c[0x0][0x398] ;  /* 0x0000e600ff107b82 */ /* 0x000ea40000000a00 */
.L_x_9:
[----:B0-----:R-:W-:-:S06]  /*0d70*/  IMAD.WIDE R4, R3, 0x4, R12 ;  /* 0x0000000403047825 */ /* 0x001fcc00078e020c */
[----:B------:R-:W2:Y:S01]  /*0d80*/  LDG.E R5, desc[UR4][R4.64] ;  /* 0x0000000404057981 */ /* 0x000ea2000c1e1900 */
[----:B-1----:R-:W-:-:S06]  /*0d90*/  IMAD.WIDE R8, R3, 0x4, R14 ;  /* 0x0000000403087825 */ /* 0x002fcc00078e020e */
[----:B------:R-:W3:Y:S01]  /*0da0*/  LDG.E R9, desc[UR4][R8.64] ;  /* 0x0000000408097981 */ /* 0x000ee2000c1e1900 */
[----:B------:R-:W-:Y:S01]  /*0db0*/  IADD3 R2, PT, PT, R2, 0x1, RZ ;  /* 0x0000000102027810 */ /* 0x000fe20007ffe0ff */
[----:B--2---:R-:W-:-:S06]  /*0dc0*/  IMAD.WIDE R10, R5, 0x4, R16 ;  /* 0x00000004050a7825 */ /* 0x004fcc00078e0210 */
[----:B------:R-:W3:Y:S01]  /*0dd0*/  LDG.E R10, desc[UR4][R10.64] ;  /* 0x000000040a0a7981 */ /* 0x000ee2000c1e1900 */
[----:B------:R-:W-:Y:S02]  /*0de0*/  ISETP.NE.AND P0, PT, R2, RZ, PT ;  /* 0x000000ff0200720c */ /* 0x000fe40003f05270 */
[----:B------:R-:W-:Y:S01]  /*0df0*/  IADD3 R3, PT, PT, R3, 0x1, RZ ;  /* 0x0000000103037810 */ /* 0x000fe20007ffe0ff */
[----:B---3--:R-:W-:-:S10]  /*0e00*/  FFMA R6, R9, R10, R6 ;  /* 0x0000000a09067223 */ /* 0x008fd40000000006 */
[----:B------:R-:W-:Y:S05]  /*0e10*/  @P0 BRA `(.L_x_9) ;  /* 0xfffffffc00d40947 */ /* 0x000fea000383ffff */
.L_x_1:
[----:B------:R-:W-:Y:S05]  /*0e20*/  BSYNC.RECONVERGENT B0 ;  /* 0x0000000000007941 */ /* 0x000fea0003800200 */
.L_x_0:
[----:B------:R-:W0:Y:S02]  /*0e30*/  LDC.64 R2, c[0x0][0x3a0] ;  /* 0x0000e800ff027b82 */ /* 0x000e240000000a00 */
[----:B0-----:R-:W-:-:S05]  /*0e40*/  IMAD.WIDE R2, R0, 0x4, R2 ;  /* 0x0000000400027825 */ /* 0x001fca00078e0202 */
[----:B------:R-:W-:Y:S01]  /*0e50*/  STG.E desc[UR4][R2.64], R6 ;  /* 0x0000000602007986 */ /* 0x000fe2000c101904 */
[----:B------:R-:W-:Y:S05]  /*0e60*/  EXIT ;  /* 0x000000000000794d */ /* 0x000fea0003800000 */
.L_x_10:
[----:B------:R-:W-:-:S00]  /*0e70*/  BRA `(.L_x_10) ;  /* 0xfffffffc00fc7947 */ /* 0x000fc0000383ffff */
[----:B------:R-:W-:-:S00]  /*0e80*/  NOP ;  /* 0x0000000000007918 */ /* 0x000fc00000000000 */
[----:B------:R-:W-:-:S00]  /*0e90*/  NOP ;  /* 0x0000000000007918 */ /* 0x000fc00000000000 */
[----:B------:R-:W-:-:S00]  /*0ea0*/  NOP ;  /* 0x0000000000007918 */ /* 0x000fc00000000000 */
[----:B------:R-:W-:-:S00]  /*0eb0*/  NOP ;  /* 0x0000000000007918 */ /* 0x000fc00000000000 */
[----:B------:R-:W-:-:S00]  /*0ec0*/  NOP ;  /* 0x0000000000007918 */ /* 0x000fc00000000000 */
[----:B------:R-:W-:-:S00]  /*0ed0*/  NOP ;  /* 0x0000000000007918 */ /* 0x000fc00000000000 */
[----:B------:R-:W-:-:S00]  /*0ee0*/  NOP ;  /* 0x0000000000007918 */ /* 0x000fc00000000000 */
[----:B------:R-:W-:-:S00]  /*0ef0*/  NOP ;  /* 0x0000000000007918 */ /* 0x000fc00000000000 */
.L_x_11:


//--------------------- .nv.shared.reserved.0     --------------------------
	.section	.nv.shared.reserved.0,"aw",@nobits
	.weak		__nv_reservedSMEM_offset_0_alias
	.size		__nv_reservedSMEM_offset_0_alias, 0, 64
	.other		__nv_reservedSMEM_offset_0_alias,@"STO_CUDA_RESERVED_SHARED STV_DEFAULT"
__nv_reservedSMEM_offset_0_alias:
	.zero		0
	.zero		64


//--------------------- .nv.constant0._Z32csr_matrix_vector_multiplicationPiS_PfS0_S0_i --------------------------
	.section	.nv.constant0._Z32csr_matrix_vector_multiplicationPiS_PfS0_S0_i,"a",@progbits
	.sectionflags	@""
	.align	4
.nv.constant0._Z32csr_matrix_vector_multiplicationPiS_PfS0_S0_i:
	.zero		940


//--------------------- SYMBOLS --------------------------

	.type		.nv.reservedSmem.offset0,@object
	.size		.nv.reservedSmem.offset0,0x4
